//
// Generated by NVIDIA NVVM Compiler
//
// Compiler Build ID: CL-36424714
// Cuda compilation tools, release 13.0, V13.0.88
// Based on NVVM 20.0.0
//

.version 9.0
.target sm_100
.address_size 64

	// .globl	_Z19gpu_update_positionP8particlePfS1_S1_i

.visible .entry _Z19gpu_update_positionP8particlePfS1_S1_i(
	.param .u64 .ptr .align 1 _Z19gpu_update_positionP8particlePfS1_S1_i_param_0,
	.param .u64 .ptr .align 1 _Z19gpu_update_positionP8particlePfS1_S1_i_param_1,
	.param .u64 .ptr .align 1 _Z19gpu_update_positionP8particlePfS1_S1_i_param_2,
	.param .u64 .ptr .align 1 _Z19gpu_update_positionP8particlePfS1_S1_i_param_3,
	.param .u32 _Z19gpu_update_positionP8particlePfS1_S1_i_param_4
)
{
	.reg .pred 	%p<2>;
	.reg .b32 	%r<6>;
	.reg .b32 	%f<16>;
	.reg .b64 	%rd<15>;

	ld.param.u64 	%rd1, [_Z19gpu_update_positionP8particlePfS1_S1_i_param_0];
	ld.param.u64 	%rd2, [_Z19gpu_update_positionP8particlePfS1_S1_i_param_1];
	ld.param.u64 	%rd3, [_Z19gpu_update_positionP8particlePfS1_S1_i_param_2];
	ld.param.u64 	%rd4, [_Z19gpu_update_positionP8particlePfS1_S1_i_param_3];
	ld.param.u32 	%r2, [_Z19gpu_update_positionP8particlePfS1_S1_i_param_4];
	mov.u32 	%r3, %tid.x;
	mov.u32 	%r4, %ntid.x;
	mov.u32 	%r5, %ctaid.x;
	mad.lo.s32 	%r1, %r4, %r5, %r3;
	setp.ge.s32 	%p1, %r1, %r2;
	@%p1 bra 	$L__BB0_2;
	cvta.to.global.u64 	%rd5, %rd1;
	cvta.to.global.u64 	%rd6, %rd2;
	cvta.to.global.u64 	%rd7, %rd3;
	cvta.to.global.u64 	%rd8, %rd4;
	mul.wide.s32 	%rd9, %r1, 24;
	add.s64 	%rd10, %rd5, %rd9;
	ld.global.f32 	%f1, [%rd10+12];
	mul.wide.s32 	%rd11, %r1, 4;
	add.s64 	%rd12, %rd6, %rd11;
	ld.global.f32 	%f2, [%rd12];
	add.f32 	%f3, %f1, %f2;
	st.global.f32 	[%rd10+12], %f3;
	ld.global.f32 	%f4, [%rd10+16];
	add.s64 	%rd13, %rd7, %rd11;
	ld.global.f32 	%f5, [%rd13];
	add.f32 	%f6, %f4, %f5;
	st.global.f32 	[%rd10+16], %f6;
	ld.global.f32 	%f7, [%rd10+20];
	add.s64 	%rd14, %rd8, %rd11;
	ld.global.f32 	%f8, [%rd14];
	add.f32 	%f9, %f7, %f8;
	st.global.f32 	[%rd10+20], %f9;
	ld.global.f32 	%f10, [%rd10];
	add.f32 	%f11, %f10, %f3;
	st.global.f32 	[%rd10], %f11;
	ld.global.f32 	%f12, [%rd10+4];
	add.f32 	%f13, %f12, %f6;
	st.global.f32 	[%rd10+4], %f13;
	ld.global.f32 	%f14, [%rd10+8];
	add.f32 	%f15, %f14, %f9;
	st.global.f32 	[%rd10+8], %f15;
$L__BB0_2:
	ret;

}


// ===== COMPILED SASS (sm_100) =====

	.target	sm_100

	.elftype	@"ET_EXEC"


//--------------------- .note.nv.tkinfo           --------------------------
	.section	.note.nv.tkinfo,"",@"SHT_NOTE"
	.sectionflags	@"SHF_NOTE_NV_TKINFO"
	.tkinfo
        /*0018*/ 	.word	0x00000002
        /*0030*/ 	.string	""
        /*0030*/ 	.string	"ptxas"
        /*0030*/ 	.string	"Cuda compilation tools, release 13.0, V13.0.88"
        /*0030*/ 	.string	"Build cuda_13.0.r13.0/compiler.36424714_0"
        /*0030*/ 	.string	"-arch sm_100 -m 64 "



//--------------------- .note.nv.cuinfo           --------------------------
	.section	.note.nv.cuinfo,"",@"SHT_NOTE"
	.sectionflags	@"SHF_NOTE_NV_CUINFO"
        /*0018*/ 	.short	0x0002
        /*001a*/ 	.short	0x0064
        /*001c*/ 	.short	0x0082
	.zero		2


//--------------------- .nv.info                  --------------------------
	.section	.nv.info,"",@"SHT_CUDA_INFO"
	.align	4


	//----- nvinfo : EIATTR_REGCOUNT
	.align		4
        /*0000*/ 	.byte	0x04, 0x2f
        /*0002*/ 	.short	(.L_1 - .L_0)
	.align		4
.L_0:
        /*0004*/ 	.word	index@(_Z19gpu_update_positionP8particlePfS1_S1_i)
        /*0008*/ 	.word	0x00000012


	//----- nvinfo : EIATTR_FRAME_SIZE
	.align		4
.L_1:
        /*000c*/ 	.byte	0x04, 0x11
        /*000e*/ 	.short	(.L_3 - .L_2)
	.align		4
.L_2:
        /*0010*/ 	.word	index@(_Z19gpu_update_positionP8particlePfS1_S1_i)
        /*0014*/ 	.word	0x00000000


	//----- nvinfo : EIATTR_MIN_STACK_SIZE
	.align		4
.L_3:
        /*0018*/ 	.byte	0x04, 0x12
        /*001a*/ 	.short	(.L_5 - .L_4)
	.align		4
.L_4:
        /*001c*/ 	.word	index@(_Z19gpu_update_positionP8particlePfS1_S1_i)
        /*0020*/ 	.word	0x00000000
.L_5:


//--------------------- .nv.compat                --------------------------
	.section	.nv.compat,"",@"SHT_CUDA_COMPAT_INFO"
	.align	4
        /*0000*/ 	.byte	0x02, 0x09, 0x00, 0x00, 0x02, 0x02, 0x01, 0x00, 0x02, 0x05, 0x05, 0x00, 0x03, 0x07, 0x01, 0x01
        /*0010*/ 	.byte	0x02, 0x03, 0x00, 0x00, 0x02, 0x06, 0x01, 0x00, 0x04, 0x0b, 0x08, 0x00, 0x09, 0x00, 0x00, 0x00
        /*0020*/ 	.byte	0x00, 0x00, 0x00, 0x00


//--------------------- .nv.info._Z19gpu_update_positionP8particlePfS1_S1_i --------------------------
	.section	.nv.info._Z19gpu_update_positionP8particlePfS1_S1_i,"",@"SHT_CUDA_INFO"
	.sectionflags	@""
	.align	4


	//----- nvinfo : EIATTR_CUDA_API_VERSION
	.align		4
        /*0000*/ 	.byte	0x04, 0x37
        /*0002*/ 	.short	(.L_7 - .L_6)
.L_6:
        /*0004*/ 	.word	0x00000082


	//----- nvinfo : EIATTR_KPARAM_INFO
	.align		4
.L_7:
        /*0008*/ 	.byte	0x04, 0x17
        /*000a*/ 	.short	(.L_9 - .L_8)
.L_8:
        /*000c*/ 	.word	0x00000000
        /*0010*/ 	.short	0x0004
        /*0012*/ 	.short	0x0020
        /*0014*/ 	.byte	0x00, 0xf0, 0x11, 0x00


	//----- nvinfo : EIATTR_KPARAM_INFO
	.align		4
.L_9:
        /*0018*/ 	.byte	0x04, 0x17
        /*001a*/ 	.short	(.L_11 - .L_10)
.L_10:
        /*001c*/ 	.word	0x00000000
        /*0020*/ 	.short	0x0003
        /*0022*/ 	.short	0x0018
        /*0024*/ 	.byte	0x00, 0xf5, 0x21, 0x00


	//----- nvinfo : EIATTR_KPARAM_INFO
	.align		4
.L_11:
        /*0028*/ 	.byte	0x04, 0x17
        /*002a*/ 	.short	(.L_13 - .L_12)
.L_12:
        /*002c*/ 	.word	0x00000000
        /*0030*/ 	.short	0x0002
        /*0032*/ 	.short	0x0010
        /*0034*/ 	.byte	0x00, 0xf5, 0x21, 0x00


	//----- nvinfo : EIATTR_KPARAM_INFO
	.align		4
.L_13:
        /*0038*/ 	.byte	0x04, 0x17
        /*003a*/ 	.short	(.L_15 - .L_14)
.L_14:
        /*003c*/ 	.word	0x00000000
        /*0040*/ 	.short	0x0001
        /*0042*/ 	.short	0x0008
        /*0044*/ 	.byte	0x00, 0xf5, 0x21, 0x00


	//----- nvinfo : EIATTR_KPARAM_INFO
	.align		4
.L_15:
        /*0048*/ 	.byte	0x04, 0x17
        /*004a*/ 	.short	(.L_17 - .L_16)
.L_16:
        /*004c*/ 	.word	0x00000000
        /*0050*/ 	.short	0x0000
        /*0052*/ 	.short	0x0000
        /*0054*/ 	.byte	0x00, 0xf5, 0x21, 0x00


	//----- nvinfo : EIATTR_SPARSE_MMA_MASK
	.align		4
.L_17:
        /*0058*/ 	.byte	0x03, 0x50
        /*005a*/ 	.short	0x0000


	//----- nvinfo : EIATTR_MAXREG_COUNT
	.align		4
        /*005c*/ 	.byte	0x03, 0x1b
        /*005e*/ 	.short	0x00ff


	//----- nvinfo : EIATTR_MERCURY_ISA_VERSION
	.align		4
        /*0060*/ 	.byte	0x03, 0x5f
        /*0062*/ 	.short	0x0101


	//----- nvinfo : EIATTR_VRC_CTA_INIT_COUNT
	.align		4
        /*0064*/ 	.byte	0x02, 0x4a
	.zero		1
	.zero		1


	//----- nvinfo : EIATTR_EXIT_INSTR_OFFSETS
	.align		4
        /*0068*/ 	.byte	0x04, 0x1c
        /*006a*/ 	.short	(.L_19 - .L_18)


	//   ....[0]....
.L_18:
        /*006c*/ 	.word	0x00000070


	//   ....[1]....
        /*0070*/ 	.word	0x00000260


	//----- nvinfo : EIATTR_CBANK_PARAM_SIZE
	.align		4
.L_19:
        /*0074*/ 	.byte	0x03, 0x19
        /*0076*/ 	.short	0x0024


	//----- nvinfo : EIATTR_PARAM_CBANK
	.align		4
        /*0078*/ 	.byte	0x04, 0x0a
        /*007a*/ 	.short	(.L_21 - .L_20)
	.align		4
.L_20:
        /*007c*/ 	.word	index@(.nv.constant0._Z19gpu_update_positionP8particlePfS1_S1_i)
        /*0080*/ 	.short	0x0380
        /*0082*/ 	.short	0x0024


	//----- nvinfo : EIATTR_SW_WAR
	.align		4
.L_21:
        /*0084*/ 	.byte	0x04, 0x36
        /*0086*/ 	.short	(.L_23 - .L_22)
.L_22:
        /*0088*/ 	.word	0x00000008
.L_23:


//--------------------- .nv.callgraph             --------------------------
	.section	.nv.callgraph,"",@"SHT_CUDA_CALLGRAPH"
	.align	4
	.sectionentsize	8
	.align		4
        /*0000*/ 	.word	0x00000000
	.align		4
        /*0004*/ 	.word	0xffffffff
	.align		4
        /*0008*/ 	.word	0x00000000
	.align		4
        /*000c*/ 	.word	0xfffffffe
	.align		4
        /*0010*/ 	.word	0x00000000
	.align		4
        /*0014*/ 	.word	0xfffffffd
	.align		4
        /*0018*/ 	.word	0x00000000
	.align		4
        /*001c*/ 	.word	0xfffffffc


//--------------------- .text._Z19gpu_update_positionP8particlePfS1_S1_i --------------------------
	.section	.text._Z19gpu_update_positionP8particlePfS1_S1_i,"ax",@progbits
	.align	128
        .global         _Z19gpu_update_positionP8particlePfS1_S1_i
        .type           _Z19gpu_update_positionP8particlePfS1_S1_i,@function
        .size           _Z19gpu_update_positionP8particlePfS1_S1_i,(.L_x_1 - _Z19gpu_update_positionP8particlePfS1_S1_i)
        .other          _Z19gpu_update_positionP8particlePfS1_S1_i,@"STO_CUDA_ENTRY STV_DEFAULT"
_Z19gpu_update_positionP8particlePfS1_S1_i:
.text._Z19gpu_update_positionP8particlePfS1_S1_i:
[----:B------:R-:W-:Y:S01]  /*0000*/  LDC R1, c[0x0][0x37c] ;  /* 0x0000df00ff017b82 */ /* 0x000fe20000000800 */
[----:B------:R-:W0:Y:S01]  /*0010*/  S2R R11, SR_TID.X ;  /* 0x00000000000b7919 */ /* 0x000e220000002100 */
[----:B------:R-:W0:Y:S01]  /*0020*/  LDCU UR4, c[0x0][0x360] ;  /* 0x00006c00ff0477ac */ /* 0x000e220008000800 */
[----:B------:R-:W0:Y:S01]  /*0030*/  S2R R0, SR_CTAID.X ;  /* 0x0000000000007919 */ /* 0x000e220000002500 */
[----:B------:R-:W1:Y:S01]  /*0040*/  LDCU UR5, c[0x0][0x3a0] ;  /* 0x00007400ff0577ac */ /* 0x000e620008000800 */
[----:B0-----:R-:W-:-:S05]  /*0050*/  IMAD R11, R0, UR4, R11 ;  /* 0x00000004000b7c24 */ /* 0x001fca000f8e020b */
[----:B-1----:R-:W-:-:S13]  /*0060*/  ISETP.GE.AND P0, PT, R11, UR5, PT ;  /* 0x000000050b007c0c */ /* 0x002fda000bf06270 */
[----:B------:R-:W-:Y:S05]  /*0070*/  @P0 EXIT ;  /* 0x000000000000094d */ /* 0x000fea0003800000 */
[----:B------:R-:W0:Y:S01]  /*0080*/  LDC.64 R4, c[0x0][0x388] ;  /* 0x0000e200ff047b82 */ /* 0x000e220000000a00 */
[----:B------:R-:W1:Y:S07]  /*0090*/  LDCU.64 UR4, c[0x0][0x358] ;  /* 0x00006b00ff0477ac */ /* 0x000e6e0008000a00 */
[----:B------:R-:W2:Y:S08]  /*00a0*/  LDC.64 R2, c[0x0][0x380] ;  /* 0x0000e000ff027b82 */ /* 0x000eb00000000a00 */
[----:B------:R-:W3:Y:S01]  /*00b0*/  LDC.64 R6, c[0x0][0x390] ;  /* 0x0000e400ff067b82 */ /* 0x000ee20000000a00 */
[----:B0-----:R-:W-:-:S07]  /*00c0*/  IMAD.WIDE R4, R11, 0x4, R4 ;  /* 0x000000040b047825 */ /* 0x001fce00078e0204 */
[----:B------:R-:W0:Y:S01]  /*00d0*/  LDC.64 R8, c[0x0][0x398] ;  /* 0x0000e600ff087b82 */ /* 0x000e220000000a00 */
[----:B-1----:R-:W4:Y:S01]  /*00e0*/  LDG.E R5, desc[UR4][R4.64] ;  /* 0x0000000404057981 */ /* 0x002f22000c1e1900 */
[----:B--2---:R-:W-:-:S05]  /*00f0*/  IMAD.WIDE R2, R11, 0x18, R2 ;  /* 0x000000180b027825 */ /* 0x004fca00078e0202 */
[----:B------:R-:W4:Y:S01]  /*0100*/  LDG.E R0, desc[UR4][R2.64+0xc] ;  /* 0x00000c0402007981 */ /* 0x000f22000c1e1900 */
[----:B---3--:R-:W-:-:S03]  /*0110*/  IMAD.WIDE R6, R11, 0x4, R6 ;  /* 0x000000040b067825 */ /* 0x008fc600078e0206 */
[----:B------:R-:W2:Y:S04]  /*0120*/  LDG.E R4, desc[UR4][R2.64] ;  /* 0x0000000402047981 */ /* 0x000ea8000c1e1900 */
[----:B------:R-:W3:Y:S01]  /*0130*/  LDG.E R10, desc[UR4][R2.64+0x4] ;  /* 0x00000404020a7981 */ /* 0x000ee2000c1e1900 */
[----:B0-----:R-:W-:-:S03]  /*0140*/  IMAD.WIDE R8, R11, 0x4, R8 ;  /* 0x000000040b087825 */ /* 0x001fc600078e0208 */
[----:B------:R-:W5:Y:S01]  /*0150*/  LDG.E R12, desc[UR4][R2.64+0x8] ;  /* 0x00000804020c7981 */ /* 0x000f62000c1e1900 */
[----:B----4-:R-:W-:-:S03]  /*0160*/  FADD R13, R0, R5 ;  /* 0x00000005000d7221 */ /* 0x010fc60000000000 */
[----:B------:R-:W4:Y:S04]  /*0170*/  LDG.E R0, desc[UR4][R2.64+0x10] ;  /* 0x0000100402007981 */ /* 0x000f28000c1e1900 */
[----:B------:R2:W-:Y:S04]  /*0180*/  STG.E desc[UR4][R2.64+0xc], R13 ;  /* 0x00000c0d02007986 */ /* 0x0005e8000c101904 */
[----:B------:R-:W4:Y:S02]  /*0190*/  LDG.E R7, desc[UR4][R6.64] ;  /* 0x0000000406077981 */ /* 0x000f24000c1e1900 */
[----:B----4-:R-:W-:-:S02]  /*01a0*/  FADD R15, R0, R7 ;  /* 0x00000007000f7221 */ /* 0x010fc40000000000 */
[----:B------:R-:W4:Y:S04]  /*01b0*/  LDG.E R0, desc[UR4][R2.64+0x14] ;  /* 0x0000140402007981 */ /* 0x000f28000c1e1900 */
[----:B------:R-:W-:Y:S04]  /*01c0*/  STG.E desc[UR4][R2.64+0x10], R15 ;  /* 0x0000100f02007986 */ /* 0x000fe8000c101904 */
[----:B------:R-:W4:Y:S01]  /*01d0*/  LDG.E R9, desc[UR4][R8.64] ;  /* 0x0000000408097981 */ /* 0x000f22000c1e1900 */
[----:B--2---:R-:W-:Y:S01]  /*01e0*/  FADD R13, R13, R4 ;  /* 0x000000040d0d7221 */ /* 0x004fe20000000000 */
[----:B---3--:R-:W-:-:S04]  /*01f0*/  FADD R7, R15, R10 ;  /* 0x0000000a0f077221 */ /* 0x008fc80000000000 */
[----:B------:R-:W-:Y:S04]  /*0200*/  STG.E desc[UR4][R2.64], R13 ;  /* 0x0000000d02007986 */ /* 0x000fe8000c101904 */
[----:B------:R-:W-:Y:S01]  /*0210*/  STG.E desc[UR4][R2.64+0x4], R7 ;  /* 0x0000040702007986 */ /* 0x000fe2000c101904 */
[----:B----4-:R-:W-:-:S04]  /*0220*/  FADD R5, R0, R9 ;  /* 0x0000000900057221 */ /* 0x010fc80000000000 */
[----:B-----5:R-:W-:Y:S01]  /*0230*/  FADD R11, R5, R12 ;  /* 0x0000000c050b7221 */ /* 0x020fe20000000000 */
[----:B------:R-:W-:Y:S04]  /*0240*/  STG.E desc[UR4][R2.64+0x14], R5 ;  /* 0x0000140502007986 */ /* 0x000fe8000c101904 */
[----:B------:R-:W-:Y:S01]  /*0250*/  STG.E desc[UR4][R2.64+0x8], R11 ;  /* 0x0000080b02007986 */ /* 0x000fe2000c101904 */
[----:B------:R-:W-:Y:S05]  /*0260*/  EXIT ;  /* 0x000000000000794d */ /* 0x000fea0003800000 */
.L_x_0:
[----:B------:R-:W-:-:S00]  /*0270*/  BRA `(.L_x_0) ;  /* 0xfffffffc00fc7947 */ /* 0x000fc0000383ffff */
[----:B------:R-:W-:-:S00]  /*0280*/  NOP ;  /* 0x0000000000007918 */ /* 0x000fc00000000000 */
[----:B------:R-:W-:-:S00]  /*0290*/  NOP ;  /* 0x0000000000007918 */ /* 0x000fc00000000000 */
[----:B------:R-:W-:-:S00]  /*02a0*/  NOP ;  /* 0x0000000000007918 */ /* 0x000fc00000000000 */
[----:B------:R-:W-:-:S00]  /*02b0*/  NOP ;  /* 0x0000000000007918 */ /* 0x000fc00000000000 */
[----:B------:R-:W-:-:S00]  /*02c0*/  NOP ;  /* 0x0000000000007918 */ /* 0x000fc00000000000 */
[----:B------:R-:W-:-:S00]  /*02d0*/  NOP ;  /* 0x0000000000007918 */ /* 0x000fc00000000000 */
[----:B------:R-:W-:-:S00]  /*02e0*/  NOP ;  /* 0x0000000000007918 */ /* 0x000fc00000000000 */
[----:B------:R-:W-:-:S00]  /*02f0*/  NOP ;  /* 0x0000000000007918 */ /* 0x000fc00000000000 */
.L_x_1:


//--------------------- .nv.shared.reserved.0     --------------------------
	.section	.nv.shared.reserved.0,"aw",@nobits
	.weak		__nv_reservedSMEM_offset_0_alias
	.size		__nv_reservedSMEM_offset_0_alias, 0, 64
	.other		__nv_reservedSMEM_offset_0_alias,@"STO_CUDA_RESERVED_SHARED STV_DEFAULT"
__nv_reservedSMEM_offset_0_alias:
	.zero		0
	.zero		64


//--------------------- .nv.constant0._Z19gpu_update_positionP8particlePfS1_S1_i --------------------------
	.section	.nv.constant0._Z19gpu_update_positionP8particlePfS1_S1_i,"a",@progbits
	.sectionflags	@""
	.align	4
.nv.constant0._Z19gpu_update_positionP8particlePfS1_S1_i:
	.zero		932


//--------------------- SYMBOLS --------------------------

	.type		.nv.reservedSmem.offset0,@object
	.size		.nv.reservedSmem.offset0,0x4
